	.headerflags	@"EF_CUDA_TEXMODE_UNIFIED EF_CUDA_64BIT_ADDRESS EF_CUDA_ACCELERATORS EF_CUDA_SM90 EF_CUDA_VIRTUAL_SM(EF_CUDA_SM90)"
	.elftype	@"ET_EXEC"


//--------------------- .nv.info                  --------------------------
	.section	.nv.info,"",@"SHT_CUDA_INFO"
	.align	4


	//----- nvinfo : EIATTR_REGCOUNT
	.align		4
        /*0000*/ 	.byte	0x04, 0x2f
        /*0002*/ 	.short	(.L_3 - .L_2)
	.align		4
.L_2:
        /*0004*/ 	.word	index@(triton_per_fused__native_batch_norm_legit_no_training__to_copy_bitwise_and_le_maximum_mean_mul_pow_rsub_sub_1)
        /*0008*/ 	.word	0x0000001a


	//----- nvinfo : EIATTR_MIN_STACK_SIZE
	.align		4
.L_3:
        /*000c*/ 	.byte	0x04, 0x12
        /*000e*/ 	.short	(.L_5 - .L_4)
	.align		4
.L_4:
        /*0010*/ 	.word	index@(triton_per_fused__native_batch_norm_legit_no_training__to_copy_bitwise_and_le_maximum_mean_mul_pow_rsub_sub_1)
        /*0014*/ 	.word	0x00000000


	//----- nvinfo : EIATTR_FRAME_SIZE
	.align		4
.L_5:
        /*0018*/ 	.byte	0x04, 0x11
        /*001a*/ 	.short	(.L_7 - .L_6)
	.align		4
.L_6:
        /*001c*/ 	.word	index@(triton_per_fused__native_batch_norm_legit_no_training__to_copy_bitwise_and_le_maximum_mean_mul_pow_rsub_sub_1)
        /*0020*/ 	.word	0x00000000


	//----- nvinfo : EIATTR_MIN_STACK_SIZE
	.align		4
.L_7:
        /*0024*/ 	.byte	0x04, 0x12
        /*0026*/ 	.short	(.L_9 - .L_8)
	.align		4
.L_8:
        /*0028*/ 	.word	index@(triton_per_fused__native_batch_norm_legit_no_training__to_copy_bitwise_and_le_maximum_mean_mul_pow_rsub_sub_1)
        /*002c*/ 	.word	0x00000000
.L_9:


//--------------------- .nv.info.triton_per_fused__native_batch_norm_legit_no_training__to_copy_bitwise_and_le_maximum_mean_mul_pow_rsub_sub_1 --------------------------
	.section	.nv.info.triton_per_fused__native_batch_norm_legit_no_training__to_copy_bitwise_and_le_maximum_mean_mul_pow_rsub_sub_1,"",@"SHT_CUDA_INFO"
	.sectionflags	@""
	.align	4


	//----- nvinfo : EIATTR_CUDA_API_VERSION
	.align		4
        /*0000*/ 	.byte	0x04, 0x37
        /*0002*/ 	.short	(.L_11 - .L_10)
.L_10:
        /*0004*/ 	.word	0x0000007c


	//----- nvinfo : EIATTR_KPARAM_INFO
	.align		4
.L_11:
        /*0008*/ 	.byte	0x04, 0x17
        /*000a*/ 	.short	(.L_13 - .L_12)
.L_12:
        /*000c*/ 	.word	0x00000000
        /*0010*/ 	.short	0x0009
        /*0012*/ 	.short	0x0048
        /*0014*/ 	.byte	0x00, 0xf0, 0x11, 0x00


	//----- nvinfo : EIATTR_KPARAM_INFO
	.align		4
.L_13:
        /*0018*/ 	.byte	0x04, 0x17
        /*001a*/ 	.short	(.L_15 - .L_14)
.L_14:
        /*001c*/ 	.word	0x00000000
        /*0020*/ 	.short	0x0008
        /*0022*/ 	.short	0x0040
        /*0024*/ 	.byte	0x00, 0xf4, 0x21, 0x00


	//----- nvinfo : EIATTR_KPARAM_INFO
	.align		4
.L_15:
        /*0028*/ 	.byte	0x04, 0x17
        /*002a*/ 	.short	(.L_17 - .L_16)
.L_16:
        /*002c*/ 	.word	0x00000000
        /*0030*/ 	.short	0x0007
        /*0032*/ 	.short	0x0038
        /*0034*/ 	.byte	0x00, 0xf4, 0x21, 0x00


	//----- nvinfo : EIATTR_KPARAM_INFO
	.align		4
.L_17:
        /*0038*/ 	.byte	0x04, 0x17
        /*003a*/ 	.short	(.L_19 - .L_18)
.L_18:
        /*003c*/ 	.word	0x00000000
        /*0040*/ 	.short	0x0006
        /*0042*/ 	.short	0x0030
        /*0044*/ 	.byte	0x00, 0xf4, 0x21, 0x00


	//----- nvinfo : EIATTR_KPARAM_INFO
	.align		4
.L_19:
        /*0048*/ 	.byte	0x04, 0x17
        /*004a*/ 	.short	(.L_21 - .L_20)
.L_20:
        /*004c*/ 	.word	0x00000000
        /*0050*/ 	.short	0x0005
        /*0052*/ 	.short	0x0028
        /*0054*/ 	.byte	0x00, 0xf4, 0x21, 0x00


	//----- nvinfo : EIATTR_KPARAM_INFO
	.align		4
.L_21:
        /*0058*/ 	.byte	0x04, 0x17
        /*005a*/ 	.short	(.L_23 - .L_22)
.L_22:
        /*005c*/ 	.word	0x00000000
        /*0060*/ 	.short	0x0004
        /*0062*/ 	.short	0x0020
        /*0064*/ 	.byte	0x00, 0xf4, 0x21, 0x00


	//----- nvinfo : EIATTR_KPARAM_INFO
	.align		4
.L_23:
        /*0068*/ 	.byte	0x04, 0x17
        /*006a*/ 	.short	(.L_25 - .L_24)
.L_24:
        /*006c*/ 	.word	0x00000000
        /*0070*/ 	.short	0x0003
        /*0072*/ 	.short	0x0018
        /*0074*/ 	.byte	0x00, 0xf4, 0x21, 0x00


	//----- nvinfo : EIATTR_KPARAM_INFO
	.align		4
.L_25:
        /*0078*/ 	.byte	0x04, 0x17
        /*007a*/ 	.short	(.L_27 - .L_26)
.L_26:
        /*007c*/ 	.word	0x00000000
        /*0080*/ 	.short	0x0002
        /*0082*/ 	.short	0x0010
        /*0084*/ 	.byte	0x00, 0xf4, 0x21, 0x00


	//----- nvinfo : EIATTR_KPARAM_INFO
	.align		4
.L_27:
        /*0088*/ 	.byte	0x04, 0x17
        /*008a*/ 	.short	(.L_29 - .L_28)
.L_28:
        /*008c*/ 	.word	0x00000000
        /*0090*/ 	.short	0x0001
        /*0092*/ 	.short	0x0008
        /*0094*/ 	.byte	0x00, 0xf4, 0x21, 0x00


	//----- nvinfo : EIATTR_KPARAM_INFO
	.align		4
.L_29:
        /*0098*/ 	.byte	0x04, 0x17
        /*009a*/ 	.short	(.L_31 - .L_30)
.L_30:
        /*009c*/ 	.word	0x00000000
        /*00a0*/ 	.short	0x0000
        /*00a2*/ 	.short	0x0000
        /*00a4*/ 	.byte	0x00, 0xf4, 0x21, 0x00


	//----- nvinfo : EIATTR_SPARSE_MMA_MASK
	.align		4
.L_31:
        /*00a8*/ 	.byte	0x03, 0x50
        /*00aa*/ 	.short	0x0000


	//----- nvinfo : EIATTR_MAXREG_COUNT
	.align		4
        /*00ac*/ 	.byte	0x03, 0x1b
        /*00ae*/ 	.short	0x00ff


	//----- nvinfo : EIATTR_COOP_GROUP_MASK_REGIDS
	.align		4
        /*00b0*/ 	.byte	0x04, 0x29
        /*00b2*/ 	.short	(.L_33 - .L_32)


	//   ....[0]....
.L_32:
        /*00b4*/ 	.word	0xffffffff


	//   ....[1]....
        /*00b8*/ 	.word	0xffffffff


	//   ....[2]....
        /*00bc*/ 	.word	0xffffffff


	//   ....[3]....
        /*00c0*/ 	.word	0xffffffff


	//   ....[4]....
        /*00c4*/ 	.word	0xffffffff


	//   ....[5]....
        /*00c8*/ 	.word	0xffffffff


	//----- nvinfo : EIATTR_COOP_GROUP_INSTR_OFFSETS
	.align		4
.L_33:
        /*00cc*/ 	.byte	0x04, 0x28
        /*00ce*/ 	.short	(.L_35 - .L_34)


	//   ....[0]....
.L_34:
        /*00d0*/ 	.word	0x00000610


	//   ....[1]....
        /*00d4*/ 	.word	0x00000630


	//   ....[2]....
        /*00d8*/ 	.word	0x00000650


	//   ....[3]....
        /*00dc*/ 	.word	0x00000670


	//   ....[4]....
        /*00e0*/ 	.word	0x000006a0


	//   ....[5]....
        /*00e4*/ 	.word	0x00000760


	//----- nvinfo : EIATTR_EXIT_INSTR_OFFSETS
	.align		4
.L_35:
        /*00e8*/ 	.byte	0x04, 0x1c
        /*00ea*/ 	.short	(.L_37 - .L_36)


	//   ....[0]....
.L_36:
        /*00ec*/ 	.word	0x00000840


	//   ....[1]....
        /*00f0*/ 	.word	0x00000890


	//----- nvinfo : EIATTR_REQNTID
	.align		4
.L_37:
        /*00f4*/ 	.byte	0x04, 0x10
        /*00f6*/ 	.short	(.L_39 - .L_38)
.L_38:
        /*00f8*/ 	.word	0x00000040
        /*00fc*/ 	.word	0x00000001
        /*0100*/ 	.word	0x00000001


	//----- nvinfo : EIATTR_CBANK_PARAM_SIZE
	.align		4
.L_39:
        /*0104*/ 	.byte	0x03, 0x19
        /*0106*/ 	.short	0x004c


	//----- nvinfo : EIATTR_PARAM_CBANK
	.align		4
        /*0108*/ 	.byte	0x04, 0x0a
        /*010a*/ 	.short	(.L_41 - .L_40)
	.align		4
.L_40:
        /*010c*/ 	.word	index@(.nv.constant0.triton_per_fused__native_batch_norm_legit_no_training__to_copy_bitwise_and_le_maximum_mean_mul_pow_rsub_sub_1)
        /*0110*/ 	.short	0x0210
        /*0112*/ 	.short	0x004c


	//----- nvinfo : EIATTR_SW_WAR
	.align		4
.L_41:
        /*0114*/ 	.byte	0x04, 0x36
        /*0116*/ 	.short	(.L_43 - .L_42)
.L_42:
        /*0118*/ 	.word	0x00000008
.L_43:


//--------------------- .nv.callgraph             --------------------------
	.section	.nv.callgraph,"",@"SHT_CUDA_CALLGRAPH"
	.align	4
	.sectionentsize	8
	.align		4
        /*0000*/ 	.word	0x00000000
	.align		4
        /*0004*/ 	.word	0xffffffff
	.align		4
        /*0008*/ 	.word	0x00000000
	.align		4
        /*000c*/ 	.word	0xfffffffe
	.align		4
        /*0010*/ 	.word	0x00000000
	.align		4
        /*0014*/ 	.word	0xfffffffd
	.align		4
        /*0018*/ 	.word	0x00000000
	.align		4
        /*001c*/ 	.word	0xfffffffc


//--------------------- .nv.constant4             --------------------------
	.section	.nv.constant4,"a",@progbits
	.align	8
	.align		8
.nv.constant4:
        /*0000*/ 	.dword	_$_str
	.align		8
        /*0008*/ 	.dword	_$_str_$_2


//--------------------- .text.triton_per_fused__native_batch_norm_legit_no_training__to_copy_bitwise_and_le_maximum_mean_mul_pow_rsub_sub_1 --------------------------
	.section	.text.triton_per_fused__native_batch_norm_legit_no_training__to_copy_bitwise_and_le_maximum_mean_mul_pow_rsub_sub_1,"ax",@progbits
	.sectionflags	@"SHF_BARRIERS=1"
	.align	128
        .global         triton_per_fused__native_batch_norm_legit_no_training__to_copy_bitwise_and_le_maximum_mean_mul_pow_rsub_sub_1
        .type           triton_per_fused__native_batch_norm_legit_no_training__to_copy_bitwise_and_le_maximum_mean_mul_pow_rsub_sub_1,@function
        .size           triton_per_fused__native_batch_norm_legit_no_training__to_copy_bitwise_and_le_maximum_mean_mul_pow_rsub_sub_1,(.L_x_1 - triton_per_fused__native_batch_norm_legit_no_training__to_copy_bitwise_and_le_maximum_mean_mul_pow_rsub_sub_1)
        .other          triton_per_fused__native_batch_norm_legit_no_training__to_copy_bitwise_and_le_maximum_mean_mul_pow_rsub_sub_1,@"STO_CUDA_ENTRY STV_DEFAULT"
triton_per_fused__native_batch_norm_legit_no_training__to_copy_bitwise_and_le_maximum_mean_mul_pow_rsub_sub_1:
.text.triton_per_fused__native_batch_norm_legit_no_training__to_copy_bitwise_and_le_maximum_mean_mul_pow_rsub_sub_1:
[----:B------:R-:W0:Y:S01]  /*0000*/  LDC R1, c[0x0][0x28] ;  /* 0x00000a00ff017b82 */ /* 0x000e220000000800 */
[----:B------:R-:W1:Y:S07]  /*0010*/  S2R R20, SR_TID.X ;  /* 0x0000000000147919 */ /* 0x000e6e0000002100 */
[----:B------:R-:W2:Y:S01]  /*0020*/  LDC.64 R4, c[0x0][0x228] ;  /* 0x00008a00ff047b82 */ /* 0x000ea20000000a00 */
[----:B------:R-:W-:-:S07]  /*0030*/  ULDC.64 UR6, c[0x0][0x208] ;  /* 0x0000820000067ab9 */ /* 0x000fce0000000a00 */
[----:B------:R-:W3:Y:S08]  /*0040*/  LDC.64 R6, c[0x0][0x240] ;  /* 0x00009000ff067b82 */ /* 0x000ef00000000a00 */
[----:B------:R-:W4:Y:S08]  /*0050*/  LDC.64 R8, c[0x0][0x218] ;  /* 0x00008600ff087b82 */ /* 0x000f300000000a00 */
[----:B------:R-:W5:Y:S01]  /*0060*/  LDC.64 R22, c[0x0][0x220] ;  /* 0x00008800ff167b82 */ /* 0x000f620000000a00 */
[----:B-1----:R-:W-:-:S07]  /*0070*/  SHF.R.U32.HI R21, RZ, 0x2, R20 ;  /* 0x00000002ff157819 */ /* 0x002fce0000011614 */
[----:B------:R-:W1:Y:S01]  /*0080*/  LDC.64 R12, c[0x0][0x248] ;  /* 0x00009200ff0c7b82 */ /* 0x000e620000000a00 */
[----:B------:R-:W-:-:S05]  /*0090*/  SGXT.U32 R21, R21, 0x2 ;  /* 0x000000021515781a */ /* 0x000fca0000000000 */
[C---:B--2---:R-:W-:Y:S02]  /*00a0*/  IMAD.WIDE.U32 R4, R21.reuse, 0x4, R4 ;  /* 0x0000000415047825 */ /* 0x044fe400078e0004 */
[----:B------:R-:W2:Y:S03]  /*00b0*/  LDC.64 R14, c[0x0][0x230] ;  /* 0x00008c00ff0e7b82 */ /* 0x000ea60000000a00 */
[----:B------:R3:W2:Y:S01]  /*00c0*/  LDG.E.EL R16, desc[UR6][R4.64] ;  /* 0x0000000604107981 */ /* 0x0006a2000c2e1900 */
[----:B------:R-:W-:Y:S01]  /*00d0*/  SHF.L.U32 R17, R20, 0x2, RZ ;  /* 0x0000000214117819 */ /* 0x000fe200000006ff */
[----:B-----5:R-:W-:-:S03]  /*00e0*/  IMAD.WIDE.U32 R22, R21, 0x4, R22 ;  /* 0x0000000415167825 */ /* 0x020fc600078e0016 */
[----:B------:R-:W5:Y:S01]  /*00f0*/  LDC.64 R2, c[0x0][0x238] ;  /* 0x00008e00ff027b82 */ /* 0x000f620000000a00 */
[----:B------:R-:W-:Y:S01]  /*0100*/  LOP3.LUT R0, R17, 0xfc, RZ, 0xc0, !PT ;  /* 0x000000fc11007812 */ /* 0x000fe200078ec0ff */
[----:B------:R1:W2:Y:S04]  /*0110*/  LDG.E.EL R19, desc[UR6][R22.64] ;  /* 0x0000000616137981 */ /* 0x0002a8000c2e1900 */
[----:B---3--:R-:W-:-:S04]  /*0120*/  IMAD.WIDE.U32 R4, R0, 0x4, R6 ;  /* 0x0000000400047825 */ /* 0x008fc800078e0006 */
[----:B----4-:R-:W-:Y:S02]  /*0130*/  IMAD.WIDE.U32 R8, R0, 0x4, R8 ;  /* 0x0000000400087825 */ /* 0x010fe400078e0008 */
[----:B------:R-:W3:Y:S02]  /*0140*/  LDG.E.128 R4, desc[UR6][R4.64] ;  /* 0x0000000604047981 */ /* 0x000ee4000c1e1d00 */
[C---:B-1----:R-:W-:Y:S02]  /*0150*/  IMAD.WIDE.U32 R12, R21.reuse, 0x4, R12 ;  /* 0x00000004150c7825 */ /* 0x042fe400078e000c */
[----:B------:R-:W4:Y:S02]  /*0160*/  LDG.E.128 R8, desc[UR6][R8.64] ;  /* 0x0000000608087981 */ /* 0x000f24000c1e1d00 */
[C---:B--2---:R-:W-:Y:S02]  /*0170*/  IMAD.WIDE.U32 R14, R21.reuse, 0x4, R14 ;  /* 0x00000004150e7825 */ /* 0x044fe400078e000e */
[----:B------:R-:W2:Y:S02]  /*0180*/  LDG.E.EL R12, desc[UR6][R12.64] ;  /* 0x000000060c0c7981 */ /* 0x000ea4000c2e1900 */
[----:B-----5:R-:W-:-:S02]  /*0190*/  IMAD.WIDE.U32 R2, R21, 0x4, R2 ;  /* 0x0000000415027825 */ /* 0x020fc400078e0002 */
[----:B------:R-:W5:Y:S04]  /*01a0*/  LDG.E.EL R14, desc[UR6][R14.64] ;  /* 0x000000060e0e7981 */ /* 0x000f68000c2e1900 */
[----:B------:R-:W5:Y:S01]  /*01b0*/  LDG.E.EL R3, desc[UR6][R2.64] ;  /* 0x0000000602037981 */ /* 0x000f62000c2e1900 */
[----:B0-----:R-:W-:Y:S01]  /*01c0*/  HFMA2.MMA R22, -RZ, RZ, 1.625, 0 ;  /* 0x3e800000ff167435 */ /* 0x001fe200000001ff */
[----:B------:R-:W0:Y:S01]  /*01d0*/  S2UR UR5, SR_CgaCtaId ;  /* 0x00000000000579c3 */ /* 0x000e220000008800 */
[----:B------:R-:W-:Y:S01]  /*01e0*/  UMOV UR4, 0x400 ;  /* 0x0000040000047882 */ /* 0x000fe20000000000 */
[----:B------:R-:W-:-:S04]  /*01f0*/  FADD R16, R16, 9.9999997473787516356e-06 ;  /* 0x3727c5ac10107421 */ /* 0x000fc80000000000 */
[----:B------:R-:W1:Y:S02]  /*0200*/  MUFU.SQRT R21, R16 ;  /* 0x0000001000157308 */ /* 0x000e640000002000 */
[C---:B-1----:R-:W-:Y:S02]  /*0210*/  FSETP.GT.AND P0, PT, R21.reuse, 8.50705917302346158658e+37, PT ;  /* 0x7e8000001500780b */ /* 0x042fe40003f04000 */
[----:B------:R-:W-:-:S11]  /*0220*/  FSETP.GEU.AND P1, PT, R21, 1.175494350822287508e-38, PT ;  /* 0x008000001500780b */ /* 0x000fd60003f2e000 */
[----:B------:R-:W-:-:S04]  /*0230*/  @P0 FMUL R21, R21, 0.25 ;  /* 0x3e80000015150820 */ /* 0x000fc80000400000 */
[----:B------:R-:W-:-:S06]  /*0240*/  @!P1 FMUL R21, R21, 16777216 ;  /* 0x4b80000015159820 */ /* 0x000fcc0000400000 */
[----:B------:R-:W1:Y:S01]  /*0250*/  MUFU.RCP R21, R21 ;  /* 0x0000001500157308 */ /* 0x000e620000001000 */
[----:B------:R-:W-:Y:S02]  /*0260*/  FSEL R22, R22, 1, P0 ;  /* 0x3f80000016167808 */ /* 0x000fe40000000000 */
[----:B---3--:R-:W-:-:S03]  /*0270*/  FSETP.NAN.AND P3, PT, R5, R5, PT ;  /* 0x000000050500720b */ /* 0x008fc60003f68000 */
[----:B------:R-:W-:Y:S01]  /*0280*/  @!P1 FMUL R22, R22, 16777216 ;  /* 0x4b80000016169820 */ /* 0x000fe20000400000 */
[--C-:B----4-:R-:W-:Y:S01]  /*0290*/  FADD R9, R9, -R19.reuse ;  /* 0x8000001309097221 */ /* 0x110fe20000000000 */
[----:B------:R-:W-:Y:S02]  /*02a0*/  FSETP.NAN.AND P2, PT, R4, R4, PT ;  /* 0x000000040400720b */ /* 0x000fe40003f48000 */
[----:B--2---:R-:W-:Y:S01]  /*02b0*/  FSETP.GT.AND P0, PT, R5, R12, PT ;  /* 0x0000000c0500720b */ /* 0x004fe20003f04000 */
[----:B-1----:R-:W-:Y:S01]  /*02c0*/  FMUL R22, R21, R22 ;  /* 0x0000001615167220 */ /* 0x002fe20000400000 */
[----:B------:R-:W-:-:S03]  /*02d0*/  FADD R13, R8, -R19 ;  /* 0x80000013080d7221 */ /* 0x000fc60000000000 */
[----:B------:R-:W-:Y:S01]  /*02e0*/  FMUL R9, R22, R9 ;  /* 0x0000000916097220 */ /* 0x000fe20000400000 */
[----:B------:R-:W-:Y:S01]  /*02f0*/  @!P3 SEL R5, R5, R12, P0 ;  /* 0x0000000c0505b207 */ /* 0x000fe20000000000 */
[----:B------:R-:W-:Y:S02]  /*0300*/  FADD R11, R11, -R19 ;  /* 0x800000130b0b7221 */ /* 0x000fe40000000000 */
[----:B-----5:R-:W-:Y:S01]  /*0310*/  FFMA R8, R14, R9, R3 ;  /* 0x000000090e087223 */ /* 0x020fe20000000003 */
[----:B------:R-:W-:Y:S01]  /*0320*/  FSETP.NAN.AND P4, PT, R6, R6, PT ;  /* 0x000000060600720b */ /* 0x000fe20003f88000 */
[----:B------:R-:W-:Y:S01]  /*0330*/  FADD R19, R10, -R19 ;  /* 0x800000130a137221 */ /* 0x000fe20000000000 */
[----:B------:R-:W-:Y:S01]  /*0340*/  FMUL R2, R22, R13 ;  /* 0x0000000d16027220 */ /* 0x000fe20000400000 */
[----:B------:R-:W-:Y:S02]  /*0350*/  FSETP.GT.AND P5, PT, R4, R12, PT ;  /* 0x0000000c0400720b */ /* 0x000fe40003fa4000 */
[----:B------:R-:W-:-:S02]  /*0360*/  FSETP.NAN.AND P1, PT, R7, R7, PT ;  /* 0x000000070700720b */ /* 0x000fc40003f28000 */
[----:B------:R-:W-:Y:S01]  /*0370*/  FSETP.GTU.AND P0, PT, R8, R5, PT ;  /* 0x000000050800720b */ /* 0x000fe20003f0c000 */
[C---:B------:R-:W-:Y:S01]  /*0380*/  FMUL R10, R22.reuse, R19 ;  /* 0x00000013160a7220 */ /* 0x040fe20000400000 */
[----:B------:R-:W-:Y:S01]  /*0390*/  FMUL R22, R22, R11 ;  /* 0x0000000b16167220 */ /* 0x000fe20000400000 */
[--C-:B------:R-:W-:Y:S01]  /*03a0*/  FFMA R9, R14, R2, R3.reuse ;  /* 0x000000020e097223 */ /* 0x100fe20000000003 */
[----:B------:R-:W-:Y:S02]  /*03b0*/  @!P2 SEL R4, R4, R12, P5 ;  /* 0x0000000c0404a207 */ /* 0x000fe40002800000 */
[----:B------:R-:W-:Y:S01]  /*03c0*/  FSETP.LE.AND P0, PT, R5, RZ, !P0 ;  /* 0x000000ff0500720b */ /* 0x000fe20004703000 */
[--C-:B------:R-:W-:Y:S01]  /*03d0*/  FFMA R2, R14, R22, R3.reuse ;  /* 0x000000160e027223 */ /* 0x100fe20000000003 */
[----:B------:R-:W-:Y:S01]  /*03e0*/  FSETP.GT.AND P3, PT, R6, R12, PT ;  /* 0x0000000c0600720b */ /* 0x000fe20003f64000 */
[----:B------:R-:W-:Y:S01]  /*03f0*/  FFMA R11, R14, R10, R3 ;  /* 0x0000000a0e0b7223 */ /* 0x000fe20000000003 */
[----:B------:R-:W-:-:S02]  /*0400*/  FSETP.GTU.AND P5, PT, R9, R4, PT ;  /* 0x000000040900720b */ /* 0x000fc40003fac000 */
[----:B------:R-:W-:Y:S02]  /*0410*/  SEL R3, RZ, 0x1, !P0 ;  /* 0x00000001ff037807 */ /* 0x000fe40004000000 */
[CC--:B------:R-:W-:Y:S01]  /*0420*/  FSETP.GT.AND P2, PT, R7.reuse, R12.reuse, PT ;  /* 0x0000000c0700720b */ /* 0x0c0fe20003f44000 */
[----:B------:R-:W-:Y:S01]  /*0430*/  FADD R8, R8, -R5 ;  /* 0x8000000508087221 */ /* 0x000fe20000000000 */
[-C--:B------:R-:W-:Y:S02]  /*0440*/  @!P4 SEL R6, R6, R12.reuse, P3 ;  /* 0x0000000c0606c207 */ /* 0x080fe40001800000 */
[----:B------:R-:W-:Y:S02]  /*0450*/  FSETP.LE.AND P0, PT, R4, RZ, !P5 ;  /* 0x000000ff0400720b */ /* 0x000fe40006f03000 */
[----:B------:R-:W-:Y:S02]  /*0460*/  I2FP.F32.U32 R5, R3 ;  /* 0x0000000300057245 */ /* 0x000fe40000201000 */
[----:B------:R-:W-:Y:S01]  /*0470*/  @!P1 SEL R7, R7, R12, P2 ;  /* 0x0000000c07079207 */ /* 0x000fe20001000000 */
[----:B------:R-:W-:Y:S01]  /*0480*/  FADD R9, R9, -R4 ;  /* 0x8000000409097221 */ /* 0x000fe20000000000 */
[----:B------:R-:W-:Y:S01]  /*0490*/  FSETP.GTU.AND P1, PT, R11, R6, PT ;  /* 0x000000060b00720b */ /* 0x000fe20003f2c000 */
[----:B------:R-:W-:Y:S01]  /*04a0*/  FMUL R8, R8, R8 ;  /* 0x0000000808087220 */ /* 0x000fe20000400000 */
[----:B------:R-:W-:Y:S01]  /*04b0*/  SEL R4, RZ, 0x1, !P0 ;  /* 0x00000001ff047807 */ /* 0x000fe20004000000 */
[----:B------:R-:W-:Y:S01]  /*04c0*/  FADD R5, -R5, 1 ;  /* 0x3f80000005057421 */ /* 0x000fe20000000100 */
[----:B------:R-:W-:Y:S01]  /*04d0*/  FSETP.GTU.AND P0, PT, R2, R7, PT ;  /* 0x000000070200720b */ /* 0x000fe20003f0c000 */
[----:B------:R-:W-:Y:S01]  /*04e0*/  FADD R11, R11, -R6 ;  /* 0x800000060b0b7221 */ /* 0x000fe20000000000 */
[----:B------:R-:W-:Y:S01]  /*04f0*/  FSETP.LE.AND P1, PT, R6, RZ, !P1 ;  /* 0x000000ff0600720b */ /* 0x000fe20004f23000 */
[----:B------:R-:W-:Y:S01]  /*0500*/  FMUL R10, R8, R5 ;  /* 0x00000005080a7220 */ /* 0x000fe20000400000 */
[----:B------:R-:W-:-:S02]  /*0510*/  I2FP.F32.U32 R6, R4 ;  /* 0x0000000400067245 */ /* 0x000fc40000201000 */
[----:B------:R-:W-:Y:S02]  /*0520*/  FSETP.LE.AND P0, PT, R7, RZ, !P0 ;  /* 0x000000ff0700720b */ /* 0x000fe40004703000 */
[----:B------:R-:W-:Y:S01]  /*0530*/  SEL R5, RZ, 0x1, !P1 ;  /* 0x00000001ff057807 */ /* 0x000fe20004800000 */
[----:B------:R-:W-:Y:S01]  /*0540*/  FADD R8, -R6, 1 ;  /* 0x3f80000006087421 */ /* 0x000fe20000000100 */
[----:B------:R-:W-:Y:S01]  /*0550*/  SEL R6, RZ, 0x1, !P0 ;  /* 0x00000001ff067807 */ /* 0x000fe20004000000 */
[----:B------:R-:W-:Y:S01]  /*0560*/  FMUL R9, R9, R9 ;  /* 0x0000000909097220 */ /* 0x000fe20000400000 */
[----:B------:R-:W-:Y:S01]  /*0570*/  I2FP.F32.U32 R12, R5 ;  /* 0x00000005000c7245 */ /* 0x000fe20000201000 */
[----:B------:R-:W-:Y:S01]  /*0580*/  FADD R2, R2, -R7 ;  /* 0x8000000702027221 */ /* 0x000fe20000000000 */
[----:B------:R-:W-:Y:S01]  /*0590*/  I2FP.F32.U32 R7, R6 ;  /* 0x0000000600077245 */ /* 0x000fe20000201000 */
[----:B------:R-:W-:Y:S01]  /*05a0*/  FFMA R8, R9, R8, R10 ;  /* 0x0000000809087223 */ /* 0x000fe2000000000a */
[----:B------:R-:W-:Y:S01]  /*05b0*/  FMUL R11, R11, R11 ;  /* 0x0000000b0b0b7220 */ /* 0x000fe20000400000 */
[----:B------:R-:W-:Y:S01]  /*05c0*/  FADD R12, -R12, 1 ;  /* 0x3f8000000c0c7421 */ /* 0x000fe20000000100 */
[----:B------:R-:W-:Y:S01]  /*05d0*/  FMUL R2, R2, R2 ;  /* 0x0000000202027220 */ /* 0x000fe20000400000 */
[----:B------:R-:W-:-:S02]  /*05e0*/  FADD R7, -R7, 1 ;  /* 0x3f80000007077421 */ /* 0x000fc40000000100 */
[----:B------:R-:W-:-:S04]  /*05f0*/  FFMA R11, R11, R12, R8 ;  /* 0x0000000c0b0b7223 */ /* 0x000fc80000000008 */
[----:B------:R-:W-:-:S05]  /*0600*/  FFMA R2, R2, R7, R11 ;  /* 0x0000000702027223 */ /* 0x000fca000000000b */
[----:B------:R-:W1:Y:S02]  /*0610*/  SHFL.BFLY PT, R7, R2, 0x10, 0x1f ;  /* 0x0e001f0002077f89 */ /* 0x000e6400000e0000 */
[----:B-1----:R-:W-:-:S05]  /*0620*/  FADD R7, R2, R7 ;  /* 0x0000000702077221 */ /* 0x002fca0000000000 */
[----:B------:R-:W1:Y:S02]  /*0630*/  SHFL.BFLY PT, R8, R7, 0x8, 0x1f ;  /* 0x0d001f0007087f89 */ /* 0x000e6400000e0000 */
[----:B-1----:R-:W-:-:S05]  /*0640*/  FADD R8, R7, R8 ;  /* 0x0000000807087221 */ /* 0x002fca0000000000 */
[----:B------:R-:W1:Y:S02]  /*0650*/  SHFL.BFLY PT, R9, R8, 0x4, 0x1f ;  /* 0x0c801f0008097f89 */ /* 0x000e6400000e0000 */
[----:B-1----:R-:W-:-:S05]  /*0660*/  FADD R9, R8, R9 ;  /* 0x0000000908097221 */ /* 0x002fca0000000000 */
[----:B------:R-:W1:Y:S01]  /*0670*/  SHFL.BFLY PT, R10, R9, 0x2, 0x1f ;  /* 0x0c401f00090a7f89 */ /* 0x000e6200000e0000 */
[----:B------:R-:W-:Y:S01]  /*0680*/  LOP3.LUT P0, RZ, R20, 0x1f, RZ, 0xc0, !PT ;  /* 0x0000001f14ff7812 */ /* 0x000fe2000780c0ff */
[----:B-1----:R-:W-:-:S05]  /*0690*/  FADD R10, R9, R10 ;  /* 0x0000000a090a7221 */ /* 0x002fca0000000000 */
[----:B------:R-:W1:Y:S01]  /*06a0*/  SHFL.BFLY PT, R11, R10, 0x1, 0x1f ;  /* 0x0c201f000a0b7f89 */ /* 0x000e6200000e0000 */
[----:B0-----:R-:W-:Y:S01]  /*06b0*/  UPRMT UR4, UR5, 0x654, UR4 ;  /* 0x0000065405047896 */ /* 0x001fe20008000004 */
[----:B------:R-:W-:-:S04]  /*06c0*/  SHF.R.U32.HI R2, RZ, 0x3, R20 ;  /* 0x00000003ff027819 */ /* 0x000fc80000011614 */
[----:B------:R-:W-:Y:S01]  /*06d0*/  LOP3.LUT R2, R2, 0x4, RZ, 0xc0, !PT ;  /* 0x0000000402027812 */ /* 0x000fe200078ec0ff */
[----:B-1----:R-:W-:-:S05]  /*06e0*/  FADD R11, R10, R11 ;  /* 0x0000000b0a0b7221 */ /* 0x002fca0000000000 */
[----:B------:R-:W-:Y:S01]  /*06f0*/  @!P0 STS [R2+UR4], R11 ;  /* 0x0000000b02008988 */ /* 0x000fe20008000804 */
[----:B------:R-:W-:Y:S01]  /*0700*/  BAR.SYNC.DEFER_BLOCKING 0x0 ;  /* 0x0000000000007b1d */ /* 0x000fe20000010000 */
[----:B------:R-:W-:-:S13]  /*0710*/  ISETP.GE.AND P1, PT, R20, 0x2, PT ;  /* 0x000000021400780c */ /* 0x000fda0003f26270 */
[----:B------:R-:W0:Y:S01]  /*0720*/  @!P1 LDS R18, [R17+UR4] ;  /* 0x0000000411129984 */ /* 0x000e220008000800 */
[----:B------:R-:W-:-:S04]  /*0730*/  LOP3.LUT R8, R20, 0x1, RZ, 0xc0, !PT ;  /* 0x0000000114087812 */ /* 0x000fc800078ec0ff */
[----:B------:R-:W-:-:S04]  /*0740*/  ISETP.NE.U32.AND P0, PT, R8, 0x1, PT ;  /* 0x000000010800780c */ /* 0x000fc80003f05070 */
[----:B------:R-:W-:Y:S01]  /*0750*/  ISETP.LT.AND P0, PT, R20, 0x2, P0 ;  /* 0x000000021400780c */ /* 0x000fe20000701270 */
[----:B0-----:R-:W0:Y:S02]  /*0760*/  SHFL.BFLY PT, R7, R18, 0x1, 0x1f ;  /* 0x0c201f0012077f89 */ /* 0x001e2400000e0000 */
[----:B0-----:R-:W-:-:S10]  /*0770*/  FADD R8, R18, R7 ;  /* 0x0000000712087221 */ /* 0x001fd40000000000 */
[----:B------:R0:W-:Y:S01]  /*0780*/  @P0 STS [R17+UR4], R8 ;  /* 0x0000000811000988 */ /* 0x0001e20008000804 */
[----:B------:R-:W-:Y:S01]  /*0790*/  BAR.SYNC.DEFER_BLOCKING 0x0 ;  /* 0x0000000000007b1d */ /* 0x000fe20000010000 */
[----:B------:R-:W-:Y:S02]  /*07a0*/  PRMT R4, R4, 0x3340, R3 ;  /* 0x0000334004047816 */ /* 0x000fe40000000003 */
[----:B------:R-:W-:-:S04]  /*07b0*/  PRMT R5, R5, 0x3340, R6 ;  /* 0x0000334005057816 */ /* 0x000fc80000000006 */
[----:B------:R-:W-:Y:S01]  /*07c0*/  PRMT R5, R4, 0x5410, R5 ;  /* 0x0000541004057816 */ /* 0x000fe20000000005 */
[----:B------:R-:W0:Y:S01]  /*07d0*/  LDS R7, [UR4] ;  /* 0x00000004ff077984 */ /* 0x000e220008000800 */
[----:B------:R-:W-:Y:S02]  /*07e0*/  ULDC.64 UR4, c[0x0][0x250] ;  /* 0x0000940000047ab9 */ /* 0x000fe40000000a00 */
[----:B------:R-:W-:-:S04]  /*07f0*/  IADD3 R2, P1, R0, UR4, RZ ;  /* 0x0000000400027c10 */ /* 0x000fc8000ff3e0ff */
[----:B------:R-:W-:-:S05]  /*0800*/  IADD3.X R3, RZ, UR5, RZ, P1, !PT ;  /* 0x00000005ff037c10 */ /* 0x000fca0008ffe4ff */
[----:B------:R0:W-:Y:S01]  /*0810*/  STG.E desc[UR6][R2.64], R5 ;  /* 0x0000000502007986 */ /* 0x0001e2000c101906 */
[----:B------:R-:W-:Y:S01]  /*0820*/  BAR.SYNC.DEFER_BLOCKING 0x0 ;  /* 0x0000000000007b1d */ /* 0x000fe20000010000 */
[----:B------:R-:W-:-:S13]  /*0830*/  LOP3.LUT P0, RZ, R20, 0x3f, RZ, 0xc0, !PT ;  /* 0x0000003f14ff7812 */ /* 0x000fda000780c0ff */
[----:B0-----:R-:W-:Y:S05]  /*0840*/  @P0 EXIT ;  /* 0x000000000000094d */ /* 0x001fea0003800000 */
[----:B------:R-:W0:Y:S01]  /*0850*/  LDC.64 R2, c[0x0][0x210] ;  /* 0x00008400ff027b82 */ /* 0x000e220000000a00 */
[----:B------:R-:W-:-:S04]  /*0860*/  FADD R7, RZ, R7 ;  /* 0x00000007ff077221 */ /* 0x000fc80000000000 */
[----:B------:R-:W-:-:S05]  /*0870*/  FMUL R7, R7, 0.00390625 ;  /* 0x3b80000007077820 */ /* 0x000fca0000400000 */
[----:B0-----:R-:W-:Y:S01]  /*0880*/  STG.E desc[UR6][R2.64], R7 ;  /* 0x0000000702007986 */ /* 0x001fe2000c101906 */
[----:B------:R-:W-:Y:S05]  /*0890*/  EXIT ;  /* 0x000000000000794d */ /* 0x000fea0003800000 */
.L_x_0:
[----:B------:R-:W-:-:S00]  /*08a0*/  BRA `(.L_x_0) ;  /* 0xfffffffc00fc7947 */ /* 0x000fc0000383ffff */
[----:B------:R-:W-:-:S00]  /*08b0*/  NOP ;  /* 0x0000000000007918 */ /* 0x000fc00000000000 */
        /* <DEDUP_REMOVED lines=12> */
.L_x_1:


//--------------------- .nv.global.init           --------------------------
	.section	.nv.global.init,"aw",@progbits
.nv.global.init:
	.type		_$_str,@object
	.size		_$_str,(_$_str_$_2 - _$_str)
_$_str:
        /*0000*/ 	.byte	0x5f, 0x5f, 0x43, 0x55, 0x44, 0x41, 0x5f, 0x46, 0x54, 0x5a, 0x00
	.type		_$_str_$_2,@object
	.size		_$_str_$_2,(.L_1 - _$_str_$_2)
_$_str_$_2:
        /*000b*/ 	.byte	0x5f, 0x5f, 0x43, 0x55, 0x44, 0x41, 0x5f, 0x50, 0x52, 0x45, 0x43, 0x5f, 0x53, 0x51, 0x52, 0x54
        /*001b*/ 	.byte	0x00
.L_1:


//--------------------- .nv.shared.triton_per_fused__native_batch_norm_legit_no_training__to_copy_bitwise_and_le_maximum_mean_mul_pow_rsub_sub_1 --------------------------
	.section	.nv.shared.triton_per_fused__native_batch_norm_legit_no_training__to_copy_bitwise_and_le_maximum_mean_mul_pow_rsub_sub_1,"aw",@nobits
	.sectionflags	@""
	.align	16
	.zero		1024


//--------------------- .nv.constant0.triton_per_fused__native_batch_norm_legit_no_training__to_copy_bitwise_and_le_maximum_mean_mul_pow_rsub_sub_1 --------------------------
	.section	.nv.constant0.triton_per_fused__native_batch_norm_legit_no_training__to_copy_bitwise_and_le_maximum_mean_mul_pow_rsub_sub_1,"a",@progbits
	.sectionflags	@""
	.align	4
.nv.constant0.triton_per_fused__native_batch_norm_legit_no_training__to_copy_bitwise_and_le_maximum_mean_mul_pow_rsub_sub_1:
	.zero		604
